//
// Generated by NVIDIA NVVM Compiler
//
// Compiler Build ID: CL-36424714
// Cuda compilation tools, release 13.0, V13.0.88
// Based on NVVM 20.0.0
//

.version 9.0
.target sm_100
.address_size 64

	// .globl	_Z7kernel4I6short4sEvPT0_yii

.visible .entry _Z7kernel4I6short4sEvPT0_yii(
	.param .u64 .ptr .align 1 _Z7kernel4I6short4sEvPT0_yii_param_0,
	.param .u64 _Z7kernel4I6short4sEvPT0_yii_param_1,
	.param .u32 _Z7kernel4I6short4sEvPT0_yii_param_2,
	.param .u32 _Z7kernel4I6short4sEvPT0_yii_param_3
)
{
	.reg .pred 	%p<8>;
	.reg .b32 	%r<67>;
	.reg .b32 	%f<9>;
	.reg .b64 	%rd<18>;

	ld.param.u64 	%rd3, [_Z7kernel4I6short4sEvPT0_yii_param_0];
	ld.param.u64 	%rd2, [_Z7kernel4I6short4sEvPT0_yii_param_1];
	ld.param.u32 	%r16, [_Z7kernel4I6short4sEvPT0_yii_param_2];
	ld.param.u32 	%r17, [_Z7kernel4I6short4sEvPT0_yii_param_3];
	cvta.to.global.u64 	%rd1, %rd3;
	min.s32 	%r18, %r17, %r16;
	setp.lt.s32 	%p1, %r18, 1;
	@%p1 bra 	$L__BB0_11;
	and.b32  	%r1, %r16, 3;
	and.b32  	%r2, %r16, 2147483644;
	and.b32  	%r3, %r16, 1;
	shl.b32 	%r4, %r16, 2;
	mov.b32 	%r62, 0;
$L__BB0_2:
	setp.lt.u32 	%p2, %r16, 4;
	cvt.rn.f32.u32 	%f1, %r62;
	mul.lo.s32 	%r6, %r62, %r16;
	mov.b32 	%r66, 0;
	@%p2 bra 	$L__BB0_5;
	mad.lo.s32 	%r63, %r4, %r62, 8;
	mov.b32 	%r64, 0;
$L__BB0_4:
	.pragma "nounroll";
	cvt.rn.f32.u32 	%f2, %r64;
	tex.2d.v4.s32.f32 	{%r22, %r23, %r24, %r25}, [%rd2, {%f2, %f1}];
	add.s32 	%r26, %r63, -8;
	mul.wide.u32 	%rd4, %r26, 2;
	add.s64 	%rd5, %rd1, %rd4;
	st.global.u16 	[%rd5], %r22;
	st.global.u16 	[%rd5+2], %r23;
	st.global.u16 	[%rd5+4], %r24;
	st.global.u16 	[%rd5+6], %r25;
	add.s32 	%r27, %r64, 1;
	cvt.rn.f32.u32 	%f3, %r27;
	tex.2d.v4.s32.f32 	{%r28, %r29, %r30, %r31}, [%rd2, {%f3, %f1}];
	add.s32 	%r32, %r63, -4;
	mul.wide.u32 	%rd6, %r32, 2;
	add.s64 	%rd7, %rd1, %rd6;
	st.global.u16 	[%rd7], %r28;
	st.global.u16 	[%rd7+2], %r29;
	st.global.u16 	[%rd7+4], %r30;
	st.global.u16 	[%rd7+6], %r31;
	add.s32 	%r33, %r64, 2;
	cvt.rn.f32.u32 	%f4, %r33;
	tex.2d.v4.s32.f32 	{%r34, %r35, %r36, %r37}, [%rd2, {%f4, %f1}];
	add.s32 	%r38, %r63, 4;
	mul.wide.u32 	%rd8, %r63, 2;
	add.s64 	%rd9, %rd1, %rd8;
	st.global.u16 	[%rd9], %r34;
	st.global.u16 	[%rd9+2], %r35;
	st.global.u16 	[%rd9+4], %r36;
	st.global.u16 	[%rd9+6], %r37;
	add.s32 	%r39, %r64, 3;
	cvt.rn.f32.u32 	%f5, %r39;
	tex.2d.v4.s32.f32 	{%r40, %r41, %r42, %r43}, [%rd2, {%f5, %f1}];
	mul.wide.u32 	%rd10, %r38, 2;
	add.s64 	%rd11, %rd1, %rd10;
	st.global.u16 	[%rd11], %r40;
	st.global.u16 	[%rd11+2], %r41;
	st.global.u16 	[%rd11+4], %r42;
	st.global.u16 	[%rd11+6], %r43;
	add.s32 	%r63, %r63, 16;
	add.s32 	%r64, %r64, 4;
	setp.ne.s32 	%p3, %r64, %r2;
	mov.u32 	%r66, %r2;
	@%p3 bra 	$L__BB0_4;
$L__BB0_5:
	setp.eq.s32 	%p4, %r1, 0;
	@%p4 bra 	$L__BB0_10;
	setp.eq.s32 	%p5, %r1, 1;
	@%p5 bra 	$L__BB0_8;
	cvt.rn.f32.u32 	%f6, %r66;
	tex.2d.v4.s32.f32 	{%r44, %r45, %r46, %r47}, [%rd2, {%f6, %f1}];
	add.s32 	%r48, %r66, %r6;
	shl.b32 	%r49, %r48, 2;
	mul.wide.u32 	%rd12, %r49, 2;
	add.s64 	%rd13, %rd1, %rd12;
	st.global.u16 	[%rd13], %r44;
	st.global.u16 	[%rd13+2], %r45;
	st.global.u16 	[%rd13+4], %r46;
	st.global.u16 	[%rd13+6], %r47;
	add.s32 	%r50, %r66, 1;
	cvt.rn.f32.u32 	%f7, %r50;
	tex.2d.v4.s32.f32 	{%r51, %r52, %r53, %r54}, [%rd2, {%f7, %f1}];
	add.s32 	%r55, %r49, 4;
	mul.wide.u32 	%rd14, %r55, 2;
	add.s64 	%rd15, %rd1, %rd14;
	st.global.u16 	[%rd15], %r51;
	st.global.u16 	[%rd15+2], %r52;
	st.global.u16 	[%rd15+4], %r53;
	st.global.u16 	[%rd15+6], %r54;
	add.s32 	%r66, %r66, 2;
$L__BB0_8:
	setp.eq.s32 	%p6, %r3, 0;
	@%p6 bra 	$L__BB0_10;
	cvt.rn.f32.u32 	%f8, %r66;
	tex.2d.v4.s32.f32 	{%r56, %r57, %r58, %r59}, [%rd2, {%f8, %f1}];
	add.s32 	%r60, %r66, %r6;
	shl.b32 	%r61, %r60, 2;
	mul.wide.u32 	%rd16, %r61, 2;
	add.s64 	%rd17, %rd1, %rd16;
	st.global.u16 	[%rd17], %r56;
	st.global.u16 	[%rd17+2], %r57;
	st.global.u16 	[%rd17+4], %r58;
	st.global.u16 	[%rd17+6], %r59;
$L__BB0_10:
	add.s32 	%r62, %r62, 1;
	setp.ne.s32 	%p7, %r62, %r17;
	@%p7 bra 	$L__BB0_2;
$L__BB0_11:
	ret;

}


// ===== COMPILED SASS (sm_100) =====

	.target	sm_100

	.elftype	@"ET_EXEC"


//--------------------- .note.nv.tkinfo           --------------------------
	.section	.note.nv.tkinfo,"",@"SHT_NOTE"
	.sectionflags	@"SHF_NOTE_NV_TKINFO"
	.tkinfo
        /*0018*/ 	.word	0x00000002
        /*0030*/ 	.string	""
        /*0030*/ 	.string	"ptxas"
        /*0030*/ 	.string	"Cuda compilation tools, release 13.0, V13.0.88"
        /*0030*/ 	.string	"Build cuda_13.0.r13.0/compiler.36424714_0"
        /*0030*/ 	.string	"-arch sm_100 -m 64 "



//--------------------- .note.nv.cuinfo           --------------------------
	.section	.note.nv.cuinfo,"",@"SHT_NOTE"
	.sectionflags	@"SHF_NOTE_NV_CUINFO"
        /*0018*/ 	.short	0x0002
        /*001a*/ 	.short	0x0064
        /*001c*/ 	.short	0x0082
	.zero		2


//--------------------- .nv.info                  --------------------------
	.section	.nv.info,"",@"SHT_CUDA_INFO"
	.align	4


	//----- nvinfo : EIATTR_REGCOUNT
	.align		4
        /*0000*/ 	.byte	0x04, 0x2f
        /*0002*/ 	.short	(.L_1 - .L_0)
	.align		4
.L_0:
        /*0004*/ 	.word	index@(_Z7kernel4I6short4sEvPT0_yii)
        /*0008*/ 	.word	0x00000020


	//----- nvinfo : EIATTR_FRAME_SIZE
	.align		4
.L_1:
        /*000c*/ 	.byte	0x04, 0x11
        /*000e*/ 	.short	(.L_3 - .L_2)
	.align		4
.L_2:
        /*0010*/ 	.word	index@(_Z7kernel4I6short4sEvPT0_yii)
        /*0014*/ 	.word	0x00000000


	//----- nvinfo : EIATTR_MIN_STACK_SIZE
	.align		4
.L_3:
        /*0018*/ 	.byte	0x04, 0x12
        /*001a*/ 	.short	(.L_5 - .L_4)
	.align		4
.L_4:
        /*001c*/ 	.word	index@(_Z7kernel4I6short4sEvPT0_yii)
        /*0020*/ 	.word	0x00000000
.L_5:


//--------------------- .nv.compat                --------------------------
	.section	.nv.compat,"",@"SHT_CUDA_COMPAT_INFO"
	.align	4
        /*0000*/ 	.byte	0x02, 0x09, 0x00, 0x00, 0x02, 0x02, 0x02, 0x00, 0x02, 0x05, 0x05, 0x00, 0x03, 0x07, 0x01, 0x01
        /*0010*/ 	.byte	0x02, 0x03, 0x00, 0x00, 0x02, 0x06, 0x01, 0x00, 0x04, 0x0b, 0x08, 0x00, 0x09, 0x00, 0x00, 0x00
        /*0020*/ 	.byte	0x00, 0x00, 0x00, 0x00


//--------------------- .nv.info._Z7kernel4I6short4sEvPT0_yii --------------------------
	.section	.nv.info._Z7kernel4I6short4sEvPT0_yii,"",@"SHT_CUDA_INFO"
	.sectionflags	@""
	.align	4


	//----- nvinfo : EIATTR_CUDA_API_VERSION
	.align		4
        /*0000*/ 	.byte	0x04, 0x37
        /*0002*/ 	.short	(.L_7 - .L_6)
.L_6:
        /*0004*/ 	.word	0x00000082


	//----- nvinfo : EIATTR_KPARAM_INFO
	.align		4
.L_7:
        /*0008*/ 	.byte	0x04, 0x17
        /*000a*/ 	.short	(.L_9 - .L_8)
.L_8:
        /*000c*/ 	.word	0x00000000
        /*0010*/ 	.short	0x0003
        /*0012*/ 	.short	0x0014
        /*0014*/ 	.byte	0x00, 0xf0, 0x11, 0x00


	//----- nvinfo : EIATTR_KPARAM_INFO
	.align		4
.L_9:
        /*0018*/ 	.byte	0x04, 0x17
        /*001a*/ 	.short	(.L_11 - .L_10)
.L_10:
        /*001c*/ 	.word	0x00000000
        /*0020*/ 	.short	0x0002
        /*0022*/ 	.short	0x0010
        /*0024*/ 	.byte	0x00, 0xf0, 0x11, 0x00


	//----- nvinfo : EIATTR_KPARAM_INFO
	.align		4
.L_11:
        /*0028*/ 	.byte	0x04, 0x17
        /*002a*/ 	.short	(.L_13 - .L_12)
.L_12:
        /*002c*/ 	.word	0x00000000
        /*0030*/ 	.short	0x0001
        /*0032*/ 	.short	0x0008
        /*0034*/ 	.byte	0x00, 0xf0, 0x21, 0x00


	//----- nvinfo : EIATTR_KPARAM_INFO
	.align		4
.L_13:
        /*0038*/ 	.byte	0x04, 0x17
        /*003a*/ 	.short	(.L_15 - .L_14)
.L_14:
        /*003c*/ 	.word	0x00000000
        /*0040*/ 	.short	0x0000
        /*0042*/ 	.short	0x0000
        /*0044*/ 	.byte	0x00, 0xf5, 0x21, 0x00


	//----- nvinfo : EIATTR_SPARSE_MMA_MASK
	.align		4
.L_15:
        /*0048*/ 	.byte	0x03, 0x50
        /*004a*/ 	.short	0x0000


	//----- nvinfo : EIATTR_MAXREG_COUNT
	.align		4
        /*004c*/ 	.byte	0x03, 0x1b
        /*004e*/ 	.short	0x00ff


	//----- nvinfo : EIATTR_MERCURY_ISA_VERSION
	.align		4
        /*0050*/ 	.byte	0x03, 0x5f
        /*0052*/ 	.short	0x0101


	//----- nvinfo : EIATTR_VRC_CTA_INIT_COUNT
	.align		4
        /*0054*/ 	.byte	0x02, 0x4a
	.zero		1
	.zero		1


	//----- nvinfo : EIATTR_EXIT_INSTR_OFFSETS
	.align		4
        /*0058*/ 	.byte	0x04, 0x1c
        /*005a*/ 	.short	(.L_17 - .L_16)


	//   ....[0]....
.L_16:
        /*005c*/ 	.word	0x00000040


	//   ....[1]....
        /*0060*/ 	.word	0x00000750


	//----- nvinfo : EIATTR_CBANK_PARAM_SIZE
	.align		4
.L_17:
        /*0064*/ 	.byte	0x03, 0x19
        /*0066*/ 	.short	0x0018


	//----- nvinfo : EIATTR_PARAM_CBANK
	.align		4
        /*0068*/ 	.byte	0x04, 0x0a
        /*006a*/ 	.short	(.L_19 - .L_18)
	.align		4
.L_18:
        /*006c*/ 	.word	index@(.nv.constant0._Z7kernel4I6short4sEvPT0_yii)
        /*0070*/ 	.short	0x0380
        /*0072*/ 	.short	0x0018


	//----- nvinfo : EIATTR_SW_WAR
	.align		4
.L_19:
        /*0074*/ 	.byte	0x04, 0x36
        /*0076*/ 	.short	(.L_21 - .L_20)
.L_20:
        /*0078*/ 	.word	0x00000008
.L_21:


//--------------------- .nv.callgraph             --------------------------
	.section	.nv.callgraph,"",@"SHT_CUDA_CALLGRAPH"
	.align	4
	.sectionentsize	8
	.align		4
        /*0000*/ 	.word	0x00000000
	.align		4
        /*0004*/ 	.word	0xffffffff
	.align		4
        /*0008*/ 	.word	0x00000000
	.align		4
        /*000c*/ 	.word	0xfffffffe
	.align		4
        /*0010*/ 	.word	0x00000000
	.align		4
        /*0014*/ 	.word	0xfffffffd
	.align		4
        /*0018*/ 	.word	0x00000000
	.align		4
        /*001c*/ 	.word	0xfffffffc


//--------------------- .text._Z7kernel4I6short4sEvPT0_yii --------------------------
	.section	.text._Z7kernel4I6short4sEvPT0_yii,"ax",@progbits
	.align	128
        .global         _Z7kernel4I6short4sEvPT0_yii
        .type           _Z7kernel4I6short4sEvPT0_yii,@function
        .size           _Z7kernel4I6short4sEvPT0_yii,(.L_x_6 - _Z7kernel4I6short4sEvPT0_yii)
        .other          _Z7kernel4I6short4sEvPT0_yii,@"STO_CUDA_ENTRY STV_DEFAULT"
_Z7kernel4I6short4sEvPT0_yii:
.text._Z7kernel4I6short4sEvPT0_yii:
[----:B------:R-:W-:Y:S08]  /*0000*/  LDC R1, c[0x0][0x37c] ;  /* 0x0000df00ff017b82 */ /* 0x000ff00000000800 */
[----:B------:R-:W0:Y:S02]  /*0010*/  LDC.64 R2, c[0x0][0x390] ;  /* 0x0000e400ff027b82 */ /* 0x000e240000000a00 */
[----:B0-----:R-:W-:-:S04]  /*0020*/  VIMNMX R0, PT, PT, R3, R2, PT ;  /* 0x0000000203007248 */ /* 0x001fc80003fe0100 */
[----:B------:R-:W-:-:S13]  /*0030*/  ISETP.GE.AND P0, PT, R0, 0x1, PT ;  /* 0x000000010000780c */ /* 0x000fda0003f06270 */
[----:B------:R-:W-:Y:S05]  /*0040*/  @!P0 EXIT ;  /* 0x000000000000894d */ /* 0x000fea0003800000 */
[C---:B------:R-:W-:Y:S01]  /*0050*/  LOP3.LUT R28, R2.reuse, 0x3, RZ, 0xc0, !PT ;  /* 0x00000003021c7812 */ /* 0x040fe200078ec0ff */
[----:B------:R-:W-:Y:S01]  /*0060*/  IMAD.MOV.U32 R3, RZ, RZ, RZ ;  /* 0x000000ffff037224 */ /* 0x000fe200078e00ff */
[C---:B------:R-:W-:Y:S01]  /*0070*/  LOP3.LUT R0, R2.reuse, 0x7ffffffc, RZ, 0xc0, !PT ;  /* 0x7ffffffc02007812 */ /* 0x040fe200078ec0ff */
[----:B------:R-:W-:Y:S01]  /*0080*/  IMAD.SHL.U32 R2, R2, 0x4, RZ ;  /* 0x0000000402027824 */ /* 0x000fe200078e00ff */
[----:B------:R-:W0:Y:S01]  /*0090*/  LDCU.64 UR10, c[0x0][0x358] ;  /* 0x00006b00ff0a77ac */ /* 0x000e220008000a00 */
[----:B------:R-:W-:-:S05]  /*00a0*/  NOP ;  /* 0x0000000000007918 */ /* 0x000fca0000000000 */
.L_x_4:
[----:B-1----:R-:W1:Y:S01]  /*00b0*/  LDCU UR12, c[0x0][0x390] ;  /* 0x00007200ff0c77ac */ /* 0x002e620008000800 */
[----:B---3--:R-:W-:Y:S01]  /*00c0*/  HFMA2 R4, -RZ, RZ, 0, 0 ;  /* 0x00000000ff047431 */ /* 0x008fe200000001ff */
[----:B------:R-:W-:Y:S01]  /*00d0*/  I2FP.F32.U32 R5, R3 ;  /* 0x0000000300057245 */ /* 0x000fe20000201000 */
[----:B-1----:R-:W-:-:S09]  /*00e0*/  UISETP.GE.U32.AND UP0, UPT, UR12, 0x4, UPT ;  /* 0x000000040c00788c */ /* 0x002fd2000bf06070 */
[----:B--2---:R-:W-:Y:S05]  /*00f0*/  BRA.U !UP0, `(.L_x_0) ;  /* 0x0000000108cc7547 */ /* 0x004fea000b800000 */
[----:B------:R-:W1:Y:S01]  /*0100*/  LDC.64 R6, c[0x0][0x380] ;  /* 0x0000e000ff067b82 */ /* 0x000e620000000a00 */
[----:B------:R-:W-:Y:S01]  /*0110*/  IMAD R29, R2, R3, 0x8 ;  /* 0x00000008021d7424 */ /* 0x000fe200078e0203 */
[----:B------:R-:W-:-:S06]  /*0120*/  UMOV UR4, URZ ;  /* 0x000000ff00047c82 */ /* 0x000fcc0008000000 */
.L_x_1:
[----:B--2---:R-:W2:Y:S01]  /*0130*/  LDCU UR6, c[0x0][0x388] ;  /* 0x00007100ff0677ac */ /* 0x004ea20008000800 */
[----:B------:R-:W-:Y:S01]  /*0140*/  IMAD.MOV.U32 R10, RZ, RZ, -0x3e000000 ;  /* 0xc2000000ff0a7424 */ /* 0x000fe200078e00ff */
[----:B------:R-:W-:Y:S01]  /*0150*/  I2FP.F32.U32 R4, UR4 ;  /* 0x0000000400047c45 */ /* 0x000fe20008201000 */
[--C-:B------:R-:W-:Y:S01]  /*0160*/  IMAD.MOV.U32 R17, RZ, RZ, R5.reuse ;  /* 0x000000ffff117224 */ /* 0x100fe200078e0005 */
[----:B------:R-:W-:Y:S01]  /*0170*/  UIADD3 UR5, UPT, UPT, UR4, 0x1, URZ ;  /* 0x0000000104057890 */ /* 0x000fe2000fffe0ff */
[----:B------:R-:W-:Y:S01]  /*0180*/  MOV R13, R5 ;  /* 0x00000005000d7202 */ /* 0x000fe20000000f00 */
[----:B------:R-:W-:Y:S01]  /*0190*/  UIADD3 UR8, UPT, UPT, UR4, 0x2, URZ ;  /* 0x0000000204087890 */ /* 0x000fe2000fffe0ff */
[----:B------:R-:W-:Y:S01]  /*01a0*/  IMAD.MOV.U32 R9, RZ, RZ, R5 ;  /* 0x000000ffff097224 */ /* 0x000fe200078e0005 */
[----:B------:R-:W-:Y:S01]  /*01b0*/  UIADD3 UR9, UPT, UPT, UR4, 0x3, URZ ;  /* 0x0000000304097890 */ /* 0x000fe2000fffe0ff */
[----:B------:R-:W-:Y:S01]  /*01c0*/  UMOV UR7, URZ ;  /* 0x000000ff00077c82 */ /* 0x000fe20008000000 */
[----:B------:R-:W-:-:S02]  /*01d0*/  I2FP.F32.U32 R16, UR5 ;  /* 0x0000000500107c45 */ /* 0x000fc40008201000 */
[----:B------:R-:W-:Y:S02]  /*01e0*/  I2FP.F32.U32 R12, UR8 ;  /* 0x00000008000c7c45 */ /* 0x000fe40008201000 */
[----:B------:R-:W-:Y:S01]  /*01f0*/  I2FP.F32.U32 R8, UR9 ;  /* 0x0000000900087c45 */ /* 0x000fe20008201000 */
[----:B--2---:R2:W5:Y:S01]  /*0200*/  TEX.LL R20, R24, R4, R10, UR6, 2D ;  /* 0x28ff060a04187f60 */ /* 0x00456200089e0f14 */
[----:B------:R-:W5:Y:S02]  /*0210*/  TEX.LL R16, R18, R16, R10, UR6, 2D ;  /* 0x28ff060a10127f60 */ /* 0x000f6400089e0f10 */
[----:B------:R-:W5:Y:S02]  /*0220*/  TEX.LL R12, R14, R12, R10, UR6, 2D ;  /* 0x28ff060a0c0e7f60 */ /* 0x000f6400089e0f0c */
[----:B------:R-:W5:Y:S01]  /*0230*/  TEX.LL R8, R10, R8, R10, UR6, 2D ;  /* 0x28ff060a080a7f60 */ /* 0x000f6200089e0f08 */
[----:B------:R-:W-:Y:S01]  /*0240*/  UIADD3 UR4, UPT, UPT, UR4, 0x4, URZ ;  /* 0x0000000404047890 */ /* 0x000fe2000fffe0ff */
[C---:B------:R-:W-:Y:S01]  /*0250*/  VIADD R23, R29.reuse, 0xfffffff8 ;  /* 0xfffffff81d177836 */ /* 0x040fe20000000000 */
[----:B------:R-:W-:-:S03]  /*0260*/  IADD3 R27, PT, PT, R29, -0x4, RZ ;  /* 0xfffffffc1d1b7810 */ /* 0x000fc60007ffe0ff */
[----:B-1----:R-:W-:Y:S01]  /*0270*/  IMAD.WIDE.U32 R22, R23, 0x2, R6 ;  /* 0x0000000217167825 */ /* 0x002fe200078e0006 */
[----:B------:R-:W-:-:S03]  /*0280*/  ISETP.NE.AND P0, PT, R0, UR4, PT ;  /* 0x0000000400007c0c */ /* 0x000fc6000bf05270 */
[----:B------:R-:W-:-:S04]  /*0290*/  IMAD.WIDE.U32 R26, R27, 0x2, R6 ;  /* 0x000000021b1a7825 */ /* 0x000fc800078e0006 */
[----:B--2---:R-:W-:Y:S01]  /*02a0*/  VIADD R4, R29, 0x4 ;  /* 0x000000041d047836 */ /* 0x004fe20000000000 */
[----:B------:R-:W-:-:S04]  /*02b0*/  DEPBAR.LE SB5, 0x3 ;  /* 0x0000d0c00000791a */ /* 0x000fc80000000000 */
[----:B0-----:R-:W-:Y:S04]  /*02c0*/  STG.E.U16 desc[UR10][R22.64+0x4], R20 ;  /* 0x0000041416007986 */ /* 0x001fe8000c10150a */
[----:B------:R0:W-:Y:S04]  /*02d0*/  STG.E.U16 desc[UR10][R22.64+0x6], R21 ;  /* 0x0000061516007986 */ /* 0x0001e8000c10150a */
[----:B------:R-:W-:Y:S04]  /*02e0*/  STG.E.U16 desc[UR10][R22.64], R24 ;  /* 0x0000001816007986 */ /* 0x000fe8000c10150a */
[----:B------:R1:W-:Y:S01]  /*02f0*/  STG.E.U16 desc[UR10][R22.64+0x2], R25 ;  /* 0x0000021916007986 */ /* 0x0003e2000c10150a */
[----:B0-----:R-:W-:Y:S01]  /*0300*/  IMAD.WIDE.U32 R20, R29, 0x2, R6 ;  /* 0x000000021d147825 */ /* 0x001fe200078e0006 */
[----:B------:R-:W-:-:S04]  /*0310*/  DEPBAR.LE SB5, 0x2 ;  /* 0x0000d0800000791a */ /* 0x000fc80000000000 */
[----:B------:R2:W-:Y:S01]  /*0320*/  STG.E.U16 desc[UR10][R26.64], R18 ;  /* 0x000000121a007986 */ /* 0x0005e2000c10150a */
[----:B------:R-:W-:-:S03]  /*0330*/  IADD3 R29, PT, PT, R29, 0x10, RZ ;  /* 0x000000101d1d7810 */ /* 0x000fc60007ffe0ff */
[----:B------:R2:W-:Y:S01]  /*0340*/  STG.E.U16 desc[UR10][R26.64+0x2], R19 ;  /* 0x000002131a007986 */ /* 0x0005e2000c10150a */
[----:B-1----:R-:W-:-:S03]  /*0350*/  IMAD.WIDE.U32 R24, R4, 0x2, R6 ;  /* 0x0000000204187825 */ /* 0x002fc600078e0006 */
[----:B------:R2:W-:Y:S04]  /*0360*/  STG.E.U16 desc[UR10][R26.64+0x4], R16 ;  /* 0x000004101a007986 */ /* 0x0005e8000c10150a */
[----:B------:R2:W-:Y:S01]  /*0370*/  STG.E.U16 desc[UR10][R26.64+0x6], R17 ;  /* 0x000006111a007986 */ /* 0x0005e2000c10150a */
[----:B------:R-:W-:-:S04]  /*0380*/  DEPBAR.LE SB5, 0x1 ;  /* 0x0000d0400000791a */ /* 0x000fc80000000000 */
[----:B------:R2:W-:Y:S04]  /*0390*/  STG.E.U16 desc[UR10][R20.64], R14 ;  /* 0x0000000e14007986 */ /* 0x0005e8000c10150a */
[----:B------:R2:W-:Y:S04]  /*03a0*/  STG.E.U16 desc[UR10][R20.64+0x2], R15 ;  /* 0x0000020f14007986 */ /* 0x0005e8000c10150a */
[----:B------:R2:W-:Y:S04]  /*03b0*/  STG.E.U16 desc[UR10][R20.64+0x4], R12 ;  /* 0x0000040c14007986 */ /* 0x0005e8000c10150a */
[----:B------:R2:W-:Y:S04]  /*03c0*/  STG.E.U16 desc[UR10][R20.64+0x6], R13 ;  /* 0x0000060d14007986 */ /* 0x0005e8000c10150a */
[----:B-----5:R2:W-:Y:S04]  /*03d0*/  STG.E.U16 desc[UR10][R24.64], R10 ;  /* 0x0000000a18007986 */ /* 0x0205e8000c10150a */
[----:B------:R2:W-:Y:S04]  /*03e0*/  STG.E.U16 desc[UR10][R24.64+0x2], R11 ;  /* 0x0000020b18007986 */ /* 0x0005e8000c10150a */
[----:B------:R2:W-:Y:S04]  /*03f0*/  STG.E.U16 desc[UR10][R24.64+0x4], R8 ;  /* 0x0000040818007986 */ /* 0x0005e8000c10150a */
[----:B------:R2:W-:Y:S01]  /*0400*/  STG.E.U16 desc[UR10][R24.64+0x6], R9 ;  /* 0x0000060918007986 */ /* 0x0005e2000c10150a */
[----:B------:R-:W-:Y:S05]  /*0410*/  @P0 BRA `(.L_x_1) ;  /* 0xfffffffc00440947 */ /* 0x000fea000383ffff */
[----:B------:R-:W-:-:S07]  /*0420*/  IMAD.MOV.U32 R4, RZ, RZ, R0 ;  /* 0x000000ffff047224 */ /* 0x000fce00078e0000 */
.L_x_0:
[----:B------:R-:W-:-:S13]  /*0430*/  ISETP.NE.AND P0, PT, R28, RZ, PT ;  /* 0x000000ff1c00720c */ /* 0x000fda0003f05270 */
[----:B------:R-:W-:Y:S05]  /*0440*/  @!P0 BRA `(.L_x_2) ;  /* 0x0000000000b08947 */ /* 0x000fea0003800000 */
[----:B------:R-:W-:Y:S01]  /*0450*/  ISETP.NE.AND P0, PT, R28, 0x1, PT ;  /* 0x000000011c00780c */ /* 0x000fe20003f05270 */
[----:B------:R-:W-:-:S12]  /*0460*/  ULOP3.LUT UP0, URZ, UR12, 0x1, URZ, 0xc0, !UPT ;  /* 0x000000010cff7892 */ /* 0x000fd8000f80c0ff */
[----:B------:R-:W-:Y:S05]  /*0470*/  @!P0 BRA `(.L_x_3) ;  /* 0x0000000000688947 */ /* 0x000fea0003800000 */
[----:B------:R-:W1:Y:S01]  /*0480*/  LDCU UR4, c[0x0][0x388] ;  /* 0x00007100ff0477ac */ /* 0x000e620008000800 */
[----:B------:R-:W-:Y:S02]  /*0490*/  VIADD R6, R4, 0x1 ;  /* 0x0000000104067836 */ /* 0x000fe40000000000 */
[----:B--2---:R-:W-:Y:S01]  /*04a0*/  HFMA2 R18, -RZ, RZ, -3, 0 ;  /* 0xc2000000ff127431 */ /* 0x004fe200000001ff */
[----:B------:R-:W-:Y:S01]  /*04b0*/  I2FP.F32.U32 R10, R4 ;  /* 0x00000004000a7245 */ /* 0x000fe20000201000 */
[----:B------:R-:W-:Y:S01]  /*04c0*/  IMAD.MOV.U32 R7, RZ, RZ, R5 ;  /* 0x000000ffff077224 */ /* 0x000fe200078e0005 */
[----:B------:R-:W-:Y:S01]  /*04d0*/  MOV R11, R5 ;  /* 0x00000005000b7202 */ /* 0x000fe20000000f00 */
[----:B------:R-:W-:Y:S01]  /*04e0*/  UMOV UR5, URZ ;  /* 0x000000ff00057c82 */ /* 0x000fe20008000000 */
[----:B------:R-:W-:-:S04]  /*04f0*/  I2FP.F32.U32 R6, R6 ;  /* 0x0000000600067245 */ /* 0x000fc80000201000 */
[----:B-1----:R-:W5:Y:S02]  /*0500*/  TEX.LL R10, R12, R10, R18, UR4, 2D ;  /* 0x28ff04120a0c7f60 */ /* 0x002f6400089e0f0a */
[----:B------:R-:W5:Y:S01]  /*0510*/  TEX.LL R6, R8, R6, R18, UR4, 2D ;  /* 0x28ff041206087f60 */ /* 0x000f6200089e0f06 */
[----:B------:R-:W1:Y:S01]  /*0520*/  LDC.64 R14, c[0x0][0x380] ;  /* 0x0000e000ff0e7b82 */ /* 0x000e620000000a00 */
[----:B------:R-:W-:Y:S01]  /*0530*/  IMAD R16, R3, UR12, R4 ;  /* 0x0000000c03107c24 */ /* 0x000fe2000f8e0204 */
[----:B------:R-:W-:-:S04]  /*0540*/  IADD3 R4, PT, PT, R4, 0x2, RZ ;  /* 0x0000000204047810 */ /* 0x000fc80007ffe0ff */
[----:B------:R-:W-:-:S05]  /*0550*/  SHF.L.U32 R17, R16, 0x2, RZ ;  /* 0x0000000210117819 */ /* 0x000fca00000006ff */
[C---:B------:R-:W-:Y:S02]  /*0560*/  VIADD R19, R17.reuse, 0x4 ;  /* 0x0000000411137836 */ /* 0x040fe40000000000 */
[----:B-1----:R-:W-:-:S04]  /*0570*/  IMAD.WIDE.U32 R16, R17, 0x2, R14 ;  /* 0x0000000211107825 */ /* 0x002fc800078e000e */
[----:B------:R-:W-:Y:S01]  /*0580*/  IMAD.WIDE.U32 R14, R19, 0x2, R14 ;  /* 0x00000002130e7825 */ /* 0x000fe200078e000e */
[----:B------:R-:W-:-:S04]  /*0590*/  DEPBAR.LE SB5, 0x1 ;  /* 0x0000d0400000791a */ /* 0x000fc80000000000 */
[----:B0-----:R1:W-:Y:S04]  /*05a0*/  STG.E.U16 desc[UR10][R16.64], R12 ;  /* 0x0000000c10007986 */ /* 0x0013e8000c10150a */
[----:B------:R1:W-:Y:S04]  /*05b0*/  STG.E.U16 desc[UR10][R16.64+0x2], R13 ;  /* 0x0000020d10007986 */ /* 0x0003e8000c10150a */
[----:B------:R1:W-:Y:S04]  /*05c0*/  STG.E.U16 desc[UR10][R16.64+0x4], R10 ;  /* 0x0000040a10007986 */ /* 0x0003e8000c10150a */
[----:B------:R1:W-:Y:S04]  /*05d0*/  STG.E.U16 desc[UR10][R16.64+0x6], R11 ;  /* 0x0000060b10007986 */ /* 0x0003e8000c10150a */
[----:B-----5:R1:W-:Y:S04]  /*05e0*/  STG.E.U16 desc[UR10][R14.64], R8 ;  /* 0x000000080e007986 */ /* 0x0203e8000c10150a */
[----:B------:R1:W-:Y:S04]  /*05f0*/  STG.E.U16 desc[UR10][R14.64+0x2], R9 ;  /* 0x000002090e007986 */ /* 0x0003e8000c10150a */
[----:B------:R1:W-:Y:S04]  /*0600*/  STG.E.U16 desc[UR10][R14.64+0x4], R6 ;  /* 0x000004060e007986 */ /* 0x0003e8000c10150a */
[----:B------:R1:W-:Y:S02]  /*0610*/  STG.E.U16 desc[UR10][R14.64+0x6], R7 ;  /* 0x000006070e007986 */ /* 0x0003e4000c10150a */
.L_x_3:
[----:B------:R-:W-:Y:S05]  /*0620*/  BRA.U !UP0, `(.L_x_2) ;  /* 0x0000000108387547 */ /* 0x000fea000b800000 */
[----:B------:R-:W3:Y:S01]  /*0630*/  LDCU UR4, c[0x0][0x388] ;  /* 0x00007100ff0477ac */ /* 0x000ee20008000800 */
[----:B-12---:R-:W-:Y:S02]  /*0640*/  HFMA2 R10, -RZ, RZ, -3, 0 ;  /* 0xc2000000ff0a7431 */ /* 0x006fe400000001ff */
[----:B------:R-:W-:Y:S01]  /*0650*/  IMAD.MOV.U32 R9, RZ, RZ, R5 ;  /* 0x000000ffff097224 */ /* 0x000fe200078e0005 */
[----:B------:R-:W-:Y:S01]  /*0660*/  I2FP.F32.U32 R8, R4 ;  /* 0x0000000400087245 */ /* 0x000fe20000201000 */
[----:B------:R-:W-:-:S05]  /*0670*/  UMOV UR5, URZ ;  /* 0x000000ff00057c82 */ /* 0x000fca0008000000 */
[----:B---3--:R-:W5:Y:S01]  /*0680*/  TEX.LL R10, R8, R8, R10, UR4, 2D ;  /* 0x28ff040a08087f60 */ /* 0x008f6200089e0f0a */
[----:B------:R-:W1:Y:S01]  /*0690*/  LDC.64 R6, c[0x0][0x380] ;  /* 0x0000e000ff067b82 */ /* 0x000e620000000a00 */
[----:B------:R-:W-:-:S04]  /*06a0*/  IMAD R4, R3, UR12, R4 ;  /* 0x0000000c03047c24 */ /* 0x000fc8000f8e0204 */
[----:B------:R-:W-:-:S04]  /*06b0*/  IMAD.SHL.U32 R5, R4, 0x4, RZ ;  /* 0x0000000404057824 */ /* 0x000fc800078e00ff */
[----:B-1----:R-:W-:-:S05]  /*06c0*/  IMAD.WIDE.U32 R4, R5, 0x2, R6 ;  /* 0x0000000205047825 */ /* 0x002fca00078e0006 */
[----:B0----5:R3:W-:Y:S04]  /*06d0*/  STG.E.U16 desc[UR10][R4.64], R8 ;  /* 0x0000000804007986 */ /* 0x0217e8000c10150a */
[----:B------:R3:W-:Y:S04]  /*06e0*/  STG.E.U16 desc[UR10][R4.64+0x2], R9 ;  /* 0x0000020904007986 */ /* 0x0007e8000c10150a */
[----:B------:R3:W-:Y:S04]  /*06f0*/  STG.E.U16 desc[UR10][R4.64+0x4], R10 ;  /* 0x0000040a04007986 */ /* 0x0007e8000c10150a */
[----:B------:R3:W-:Y:S02]  /*0700*/  STG.E.U16 desc[UR10][R4.64+0x6], R11 ;  /* 0x0000060b04007986 */ /* 0x0007e4000c10150a */
.L_x_2:
[----:B------:R-:W4:Y:S01]  /*0710*/  LDCU UR4, c[0x0][0x394] ;  /* 0x00007280ff0477ac */ /* 0x000f220008000800 */
[----:B------:R-:W-:-:S04]  /*0720*/  IADD3 R3, PT, PT, R3, 0x1, RZ ;  /* 0x0000000103037810 */ /* 0x000fc80007ffe0ff */
[----:B----4-:R-:W-:-:S13]  /*0730*/  ISETP.NE.AND P0, PT, R3, UR4, PT ;  /* 0x0000000403007c0c */ /* 0x010fda000bf05270 */
[----:B------:R-:W-:Y:S05]  /*0740*/  @P0 BRA `(.L_x_4) ;  /* 0xfffffff800580947 */ /* 0x000fea000383ffff */
[----:B0-----:R-:W-:Y:S05]  /*0750*/  EXIT ;  /* 0x000000000000794d */ /* 0x001fea0003800000 */
.L_x_5:
[----:B------:R-:W-:-:S00]  /*0760*/  BRA `(.L_x_5) ;  /* 0xfffffffc00fc7947 */ /* 0x000fc0000383ffff */
[----:B------:R-:W-:-:S00]  /*0770*/  NOP ;  /* 0x0000000000007918 */ /* 0x000fc00000000000 */
        /* <DEDUP_REMOVED lines=8> */
.L_x_6:


//--------------------- .nv.shared.reserved.0     --------------------------
	.section	.nv.shared.reserved.0,"aw",@nobits
	.weak		__nv_reservedSMEM_offset_0_alias
	.size		__nv_reservedSMEM_offset_0_alias, 0, 64
	.other		__nv_reservedSMEM_offset_0_alias,@"STO_CUDA_RESERVED_SHARED STV_DEFAULT"
__nv_reservedSMEM_offset_0_alias:
	.zero		0
	.zero		64


//--------------------- .nv.constant0._Z7kernel4I6short4sEvPT0_yii --------------------------
	.section	.nv.constant0._Z7kernel4I6short4sEvPT0_yii,"a",@progbits
	.sectionflags	@""
	.align	4
.nv.constant0._Z7kernel4I6short4sEvPT0_yii:
	.zero		920


//--------------------- SYMBOLS --------------------------

	.type		.nv.reservedSmem.offset0,@object
	.size		.nv.reservedSmem.offset0,0x4
